	.headerflags	@"EF_CUDA_TEXMODE_UNIFIED EF_CUDA_64BIT_ADDRESS EF_CUDA_ACCELERATORS EF_CUDA_SM90 EF_CUDA_VIRTUAL_SM(EF_CUDA_SM90)"
	.elftype	@"ET_EXEC"


//--------------------- .nv.info                  --------------------------
	.section	.nv.info,"",@"SHT_CUDA_INFO"
	.align	4


	//----- nvinfo : EIATTR_REGCOUNT
	.align		4
        /*0000*/ 	.byte	0x04, 0x2f
        /*0002*/ 	.short	(.L_1 - .L_0)
	.align		4
.L_0:
        /*0004*/ 	.word	index@(triton_poi_fused_add_mul_1)
        /*0008*/ 	.word	0x00000016


	//----- nvinfo : EIATTR_MIN_STACK_SIZE
	.align		4
.L_1:
        /*000c*/ 	.byte	0x04, 0x12
        /*000e*/ 	.short	(.L_3 - .L_2)
	.align		4
.L_2:
        /*0010*/ 	.word	index@(triton_poi_fused_add_mul_1)
        /*0014*/ 	.word	0x00000000


	//----- nvinfo : EIATTR_FRAME_SIZE
	.align		4
.L_3:
        /*0018*/ 	.byte	0x04, 0x11
        /*001a*/ 	.short	(.L_5 - .L_4)
	.align		4
.L_4:
        /*001c*/ 	.word	index@(triton_poi_fused_add_mul_1)
        /*0020*/ 	.word	0x00000000


	//----- nvinfo : EIATTR_MIN_STACK_SIZE
	.align		4
.L_5:
        /*0024*/ 	.byte	0x04, 0x12
        /*0026*/ 	.short	(.L_7 - .L_6)
	.align		4
.L_6:
        /*0028*/ 	.word	index@(triton_poi_fused_add_mul_1)
        /*002c*/ 	.word	0x00000000
.L_7:


//--------------------- .nv.info.triton_poi_fused_add_mul_1 --------------------------
	.section	.nv.info.triton_poi_fused_add_mul_1,"",@"SHT_CUDA_INFO"
	.sectionflags	@""
	.align	4


	//----- nvinfo : EIATTR_CUDA_API_VERSION
	.align		4
        /*0000*/ 	.byte	0x04, 0x37
        /*0002*/ 	.short	(.L_9 - .L_8)
.L_8:
        /*0004*/ 	.word	0x0000007c


	//----- nvinfo : EIATTR_KPARAM_INFO
	.align		4
.L_9:
        /*0008*/ 	.byte	0x04, 0x17
        /*000a*/ 	.short	(.L_11 - .L_10)
.L_10:
        /*000c*/ 	.word	0x00000000
        /*0010*/ 	.short	0x0005
        /*0012*/ 	.short	0x0028
        /*0014*/ 	.byte	0x00, 0xf0, 0x11, 0x00


	//----- nvinfo : EIATTR_KPARAM_INFO
	.align		4
.L_11:
        /*0018*/ 	.byte	0x04, 0x17
        /*001a*/ 	.short	(.L_13 - .L_12)
.L_12:
        /*001c*/ 	.word	0x00000000
        /*0020*/ 	.short	0x0004
        /*0022*/ 	.short	0x0020
        /*0024*/ 	.byte	0x00, 0xf4, 0x21, 0x00


	//----- nvinfo : EIATTR_KPARAM_INFO
	.align		4
.L_13:
        /*0028*/ 	.byte	0x04, 0x17
        /*002a*/ 	.short	(.L_15 - .L_14)
.L_14:
        /*002c*/ 	.word	0x00000000
        /*0030*/ 	.short	0x0003
        /*0032*/ 	.short	0x0018
        /*0034*/ 	.byte	0x00, 0xf4, 0x21, 0x00


	//----- nvinfo : EIATTR_KPARAM_INFO
	.align		4
.L_15:
        /*0038*/ 	.byte	0x04, 0x17
        /*003a*/ 	.short	(.L_17 - .L_16)
.L_16:
        /*003c*/ 	.word	0x00000000
        /*0040*/ 	.short	0x0002
        /*0042*/ 	.short	0x0010
        /*0044*/ 	.byte	0x00, 0xf4, 0x21, 0x00


	//----- nvinfo : EIATTR_KPARAM_INFO
	.align		4
.L_17:
        /*0048*/ 	.byte	0x04, 0x17
        /*004a*/ 	.short	(.L_19 - .L_18)
.L_18:
        /*004c*/ 	.word	0x00000000
        /*0050*/ 	.short	0x0001
        /*0052*/ 	.short	0x0008
        /*0054*/ 	.byte	0x00, 0xf4, 0x21, 0x00


	//----- nvinfo : EIATTR_KPARAM_INFO
	.align		4
.L_19:
        /*0058*/ 	.byte	0x04, 0x17
        /*005a*/ 	.short	(.L_21 - .L_20)
.L_20:
        /*005c*/ 	.word	0x00000000
        /*0060*/ 	.short	0x0000
        /*0062*/ 	.short	0x0000
        /*0064*/ 	.byte	0x00, 0xf4, 0x21, 0x00


	//----- nvinfo : EIATTR_SPARSE_MMA_MASK
	.align		4
.L_21:
        /*0068*/ 	.byte	0x03, 0x50
        /*006a*/ 	.short	0x0000


	//----- nvinfo : EIATTR_MAXREG_COUNT
	.align		4
        /*006c*/ 	.byte	0x03, 0x1b
        /*006e*/ 	.short	0x00ff


	//----- nvinfo : EIATTR_EXIT_INSTR_OFFSETS
	.align		4
        /*0070*/ 	.byte	0x04, 0x1c
        /*0072*/ 	.short	(.L_23 - .L_22)


	//   ....[0]....
.L_22:
        /*0074*/ 	.word	0x00000290


	//   ....[1]....
        /*0078*/ 	.word	0x000002b0


	//----- nvinfo : EIATTR_REQNTID
	.align		4
.L_23:
        /*007c*/ 	.byte	0x04, 0x10
        /*007e*/ 	.short	(.L_25 - .L_24)
.L_24:
        /*0080*/ 	.word	0x00000080
        /*0084*/ 	.word	0x00000001
        /*0088*/ 	.word	0x00000001


	//----- nvinfo : EIATTR_CBANK_PARAM_SIZE
	.align		4
.L_25:
        /*008c*/ 	.byte	0x03, 0x19
        /*008e*/ 	.short	0x002c


	//----- nvinfo : EIATTR_PARAM_CBANK
	.align		4
        /*0090*/ 	.byte	0x04, 0x0a
        /*0092*/ 	.short	(.L_27 - .L_26)
	.align		4
.L_26:
        /*0094*/ 	.word	index@(.nv.constant0.triton_poi_fused_add_mul_1)
        /*0098*/ 	.short	0x0210
        /*009a*/ 	.short	0x002c


	//----- nvinfo : EIATTR_SW_WAR
	.align		4
.L_27:
        /*009c*/ 	.byte	0x04, 0x36
        /*009e*/ 	.short	(.L_29 - .L_28)
.L_28:
        /*00a0*/ 	.word	0x00000008
.L_29:


//--------------------- .nv.callgraph             --------------------------
	.section	.nv.callgraph,"",@"SHT_CUDA_CALLGRAPH"
	.align	4
	.sectionentsize	8
	.align		4
        /*0000*/ 	.word	0x00000000
	.align		4
        /*0004*/ 	.word	0xffffffff
	.align		4
        /*0008*/ 	.word	0x00000000
	.align		4
        /*000c*/ 	.word	0xfffffffe
	.align		4
        /*0010*/ 	.word	0x00000000
	.align		4
        /*0014*/ 	.word	0xfffffffd
	.align		4
        /*0018*/ 	.word	0x00000000
	.align		4
        /*001c*/ 	.word	0xfffffffc


//--------------------- .text.triton_poi_fused_add_mul_1 --------------------------
	.section	.text.triton_poi_fused_add_mul_1,"ax",@progbits
	.align	128
        .global         triton_poi_fused_add_mul_1
        .type           triton_poi_fused_add_mul_1,@function
        .size           triton_poi_fused_add_mul_1,(.L_x_1 - triton_poi_fused_add_mul_1)
        .other          triton_poi_fused_add_mul_1,@"STO_CUDA_ENTRY STV_DEFAULT"
triton_poi_fused_add_mul_1:
.text.triton_poi_fused_add_mul_1:
[----:B------:R-:W0:Y:S01]  /*0000*/  LDC R1, c[0x0][0x28] ;  /* 0x00000a00ff017b82 */ /* 0x000e220000000800 */
[----:B------:R-:W1:Y:S07]  /*0010*/  S2R R0, SR_TID.X ;  /* 0x0000000000007919 */ /* 0x000e6e0000002100 */
[----:B------:R-:W2:Y:S01]  /*0020*/  LDC.64 R8, c[0x0][0x220] ;  /* 0x00008800ff087b82 */ /* 0x000ea20000000a00 */
[----:B------:R-:W-:Y:S01]  /*0030*/  CS2R R6, SRZ ;  /* 0x0000000000067805 */ /* 0x000fe2000001ff00 */
[----:B------:R-:W-:Y:S01]  /*0040*/  ULDC.64 UR4, c[0x0][0x208] ;  /* 0x0000820000047ab9 */ /* 0x000fe20000000a00 */
[----:B------:R-:W3:Y:S05]  /*0050*/  S2R R17, SR_CTAID.X ;  /* 0x0000000000117919 */ /* 0x000eea0000002500 */
[----:B------:R-:W4:Y:S08]  /*0060*/  LDC.64 R10, c[0x0][0x230] ;  /* 0x00008c00ff0a7b82 */ /* 0x000f300000000a00 */
[----:B------:R-:W5:Y:S08]  /*0070*/  LDC.64 R4, c[0x0][0x218] ;  /* 0x00008600ff047b82 */ /* 0x000f700000000a00 */
[----:B------:R-:W2:Y:S01]  /*0080*/  LDC.64 R12, c[0x0][0x228] ;  /* 0x00008a00ff0c7b82 */ /* 0x000ea20000000a00 */
[----:B-1----:R-:W-:-:S04]  /*0090*/  SHF.L.U32 R0, R0, 0x1, RZ ;  /* 0x0000000100007819 */ /* 0x002fc800000006ff */
[----:B------:R-:W-:Y:S02]  /*00a0*/  LOP3.LUT R0, R0, 0xfe, RZ, 0xc0, !PT ;  /* 0x000000fe00007812 */ /* 0x000fe400078ec0ff */
[----:B---3--:R-:W-:Y:S02]  /*00b0*/  SHF.R.S32.HI R2, RZ, 0x17, R17 ;  /* 0x00000017ff027819 */ /* 0x008fe40000011411 */
[----:B------:R-:W-:Y:S02]  /*00c0*/  LEA R17, R17, R0, 0x8 ;  /* 0x0000000011117211 */ /* 0x000fe400078e40ff */
[----:B------:R-:W-:Y:S02]  /*00d0*/  SGXT R0, R2, 0x1 ;  /* 0x000000010200781a */ /* 0x000fe40000000200 */
[----:B------:R-:W1:Y:S01]  /*00e0*/  LDC.64 R2, c[0x0][0x210] ;  /* 0x00008400ff027b82 */ /* 0x000e620000000a00 */
[----:B------:R-:W-:Y:S02]  /*00f0*/  ISETP.GE.AND P0, PT, R17, 0x400, PT ;  /* 0x000004001100780c */ /* 0x000fe40003f06270 */
[----:B------:R-:W-:-:S04]  /*0100*/  LEA.HI R0, R0, R17, RZ, 0x4 ;  /* 0x0000001100007211 */ /* 0x000fc800078f20ff */
[----:B------:R-:W-:Y:S01]  /*0110*/  SHF.R.S32.HI R19, RZ, 0x4, R0 ;  /* 0x00000004ff137819 */ /* 0x000fe20000011400 */
[----:B------:R-:W-:Y:S01]  /*0120*/  HFMA2.MMA R0, -RZ, RZ, 0, 0 ;  /* 0x00000000ff007435 */ /* 0x000fe200000001ff */
[----:B0-2---:R-:W-:-:S04]  /*0130*/  IMAD.WIDE R12, R17, 0x4, R12 ;  /* 0x00000004110c7825 */ /* 0x005fc800078e020c */
[----:B------:R-:W-:Y:S01]  /*0140*/  IMAD.WIDE R14, R19, 0x4, R8 ;  /* 0x00000004130e7825 */ /* 0x000fe200078e0208 */
[----:B------:R-:W-:-:S03]  /*0150*/  CS2R R8, SRZ ;  /* 0x0000000000087805 */ /* 0x000fc6000001ff00 */
[----:B----4-:R-:W-:Y:S01]  /*0160*/  IMAD.WIDE R10, R19, 0x4, R10 ;  /* 0x00000004130a7825 */ /* 0x010fe200078e020a */
[----:B------:R-:W-:Y:S01]  /*0170*/  MOV R19, RZ ;  /* 0x000000ff00137202 */ /* 0x000fe20000000f00 */
[----:B------:R-:W2:Y:S02]  /*0180*/  @!P0 LDG.E.EL R7, desc[UR4][R14.64] ;  /* 0x000000040e078981 */ /* 0x000ea4000c2e1900 */
[C---:B-----5:R-:W-:Y:S02]  /*0190*/  IMAD.WIDE R4, R17.reuse, 0x4, R4 ;  /* 0x0000000411047825 */ /* 0x060fe400078e0204 */
[----:B------:R0:W3:Y:S02]  /*01a0*/  @!P0 LDG.E.EL R0, desc[UR4][R14.64] ;  /* 0x000000040e008981 */ /* 0x0000e4000c2e1900 */
[----:B-1----:R-:W-:Y:S01]  /*01b0*/  IMAD.WIDE R2, R17, 0x4, R2 ;  /* 0x0000000411027825 */ /* 0x002fe200078e0202 */
[----:B------:R-:W-:Y:S01]  /*01c0*/  CS2R R16, SRZ ;  /* 0x0000000000107805 */ /* 0x000fe2000001ff00 */
[----:B------:R-:W4:Y:S04]  /*01d0*/  @!P0 LDG.E.64 R8, desc[UR4][R12.64] ;  /* 0x000000040c088981 */ /* 0x000f28000c1e1b00 */
[----:B------:R-:W4:Y:S01]  /*01e0*/  @!P0 LDG.E.EL R19, desc[UR4][R10.64] ;  /* 0x000000040a138981 */ /* 0x000f22000c2e1900 */
[----:B0-----:R-:W-:-:S03]  /*01f0*/  CS2R R14, SRZ ;  /* 0x00000000000e7805 */ /* 0x001fc6000001ff00 */
[----:B------:R-:W2:Y:S04]  /*0200*/  @!P0 LDG.E.64 R16, desc[UR4][R2.64] ;  /* 0x0000000402108981 */ /* 0x000ea8000c1e1b00 */
[----:B------:R-:W5:Y:S04]  /*0210*/  @!P0 LDG.E.EL R6, desc[UR4][R10.64] ;  /* 0x000000040a068981 */ /* 0x000f68000c2e1900 */
[----:B------:R-:W5:Y:S01]  /*0220*/  @!P0 LDG.E.64 R14, desc[UR4][R4.64] ;  /* 0x00000004040e8981 */ /* 0x000f62000c1e1b00 */
[----:B----4-:R-:W-:Y:S01]  /*0230*/  FADD R8, R19, R8 ;  /* 0x0000000813087221 */ /* 0x010fe20000000000 */
[----:B--2---:R-:W-:Y:S01]  /*0240*/  FADD R7, R7, R16 ;  /* 0x0000001007077221 */ /* 0x004fe20000000000 */
[----:B---3--:R-:W-:Y:S01]  /*0250*/  FADD R0, R0, R17 ;  /* 0x0000001100007221 */ /* 0x008fe20000000000 */
[----:B-----5:R-:W-:-:S02]  /*0260*/  FADD R9, R6, R9 ;  /* 0x0000000906097221 */ /* 0x020fc40000000000 */
[----:B------:R-:W-:Y:S02]  /*0270*/  FFMA R8, R7, R14, R8 ;  /* 0x0000000e07087223 */ /* 0x000fe40000000008 */
[----:B------:R-:W-:Y:S01]  /*0280*/  FFMA R9, R0, R15, R9 ;  /* 0x0000000f00097223 */ /* 0x000fe20000000009 */
[----:B------:R-:W-:Y:S06]  /*0290*/  @P0 EXIT ;  /* 0x000000000000094d */ /* 0x000fec0003800000 */
[----:B------:R-:W-:Y:S01]  /*02a0*/  STG.E.64 desc[UR4][R2.64], R8 ;  /* 0x0000000802007986 */ /* 0x000fe2000c101b04 */
[----:B------:R-:W-:Y:S05]  /*02b0*/  EXIT ;  /* 0x000000000000794d */ /* 0x000fea0003800000 */
.L_x_0:
[----:B------:R-:W-:-:S00]  /*02c0*/  BRA `(.L_x_0) ;  /* 0xfffffffc00fc7947 */ /* 0x000fc0000383ffff */
[----:B------:R-:W-:-:S00]  /*02d0*/  NOP ;  /* 0x0000000000007918 */ /* 0x000fc00000000000 */
        /* <DEDUP_REMOVED lines=10> */
.L_x_1:


//--------------------- .nv.constant0.triton_poi_fused_add_mul_1 --------------------------
	.section	.nv.constant0.triton_poi_fused_add_mul_1,"a",@progbits
	.sectionflags	@""
	.align	4
.nv.constant0.triton_poi_fused_add_mul_1:
	.zero		572
